//
// Generated by NVIDIA NVVM Compiler
//
// Compiler Build ID: CL-36424714
// Cuda compilation tools, release 13.0, V13.0.88
// Based on NVVM 20.0.0
//

.version 9.0
.target sm_100
.address_size 64

	// .globl	_Z31mma_fragment_normal_load_kernelPK6__halfS1_Pfiii
.extern .shared .align 16 .b8 shared_mem[];

.visible .entry _Z31mma_fragment_normal_load_kernelPK6__halfS1_Pfiii(
	.param .u64 .ptr .align 1 _Z31mma_fragment_normal_load_kernelPK6__halfS1_Pfiii_param_0,
	.param .u64 .ptr .align 1 _Z31mma_fragment_normal_load_kernelPK6__halfS1_Pfiii_param_1,
	.param .u64 .ptr .align 1 _Z31mma_fragment_normal_load_kernelPK6__halfS1_Pfiii_param_2,
	.param .u32 _Z31mma_fragment_normal_load_kernelPK6__halfS1_Pfiii_param_3,
	.param .u32 _Z31mma_fragment_normal_load_kernelPK6__halfS1_Pfiii_param_4,
	.param .u32 _Z31mma_fragment_normal_load_kernelPK6__halfS1_Pfiii_param_5
)
{
	.reg .pred 	%p<3>;
	.reg .b16 	%rs<17>;
	.reg .b32 	%r<93>;
	.reg .b32 	%f<26>;
	.reg .b64 	%rd<42>;

	ld.param.u64 	%rd2, [_Z31mma_fragment_normal_load_kernelPK6__halfS1_Pfiii_param_0];
	ld.param.u64 	%rd3, [_Z31mma_fragment_normal_load_kernelPK6__halfS1_Pfiii_param_1];
	ld.param.u32 	%r11, [_Z31mma_fragment_normal_load_kernelPK6__halfS1_Pfiii_param_3];
	ld.param.u32 	%r12, [_Z31mma_fragment_normal_load_kernelPK6__halfS1_Pfiii_param_4];
	cvta.to.global.u64 	%rd4, %rd3;
	cvta.to.global.u64 	%rd5, %rd2;
	mov.u32 	%r1, %tid.x;
	and.b32  	%r13, %r1, 15;
	shr.u32 	%r14, %r1, 4;
	mad.lo.s32 	%r15, %r14, %r11, %r13;
	mul.wide.s32 	%rd6, %r15, 2;
	add.s64 	%rd7, %rd5, %rd6;
	ld.global.nc.u16 	%rs1, [%rd7];
	mad.lo.s32 	%r16, %r14, %r12, %r13;
	mul.wide.s32 	%rd8, %r16, 2;
	add.s64 	%rd9, %rd4, %rd8;
	ld.global.nc.u16 	%rs2, [%rd9];
	add.s32 	%r17, %r1, 32;
	shr.u32 	%r18, %r17, 4;
	mad.lo.s32 	%r19, %r18, %r11, %r13;
	mul.wide.s32 	%rd10, %r19, 2;
	add.s64 	%rd11, %rd5, %rd10;
	ld.global.nc.u16 	%rs3, [%rd11];
	mad.lo.s32 	%r20, %r18, %r12, %r13;
	mul.wide.s32 	%rd12, %r20, 2;
	add.s64 	%rd13, %rd4, %rd12;
	ld.global.nc.u16 	%rs4, [%rd13];
	add.s32 	%r21, %r1, 64;
	shr.u32 	%r22, %r21, 4;
	and.b32  	%r23, %r21, 2032;
	or.b32  	%r24, %r23, %r13;
	shl.b32 	%r25, %r24, 1;
	mov.u32 	%r26, shared_mem;
	add.s32 	%r2, %r26, %r25;
	mad.lo.s32 	%r27, %r22, %r11, %r13;
	mul.wide.s32 	%rd14, %r27, 2;
	add.s64 	%rd15, %rd5, %rd14;
	ld.global.nc.u16 	%rs5, [%rd15];
	mad.lo.s32 	%r28, %r22, %r12, %r13;
	mul.wide.s32 	%rd16, %r28, 2;
	add.s64 	%rd17, %rd4, %rd16;
	ld.global.nc.u16 	%rs6, [%rd17];
	add.s32 	%r29, %r1, 96;
	shr.u32 	%r30, %r29, 4;
	and.b32  	%r31, %r29, 2032;
	or.b32  	%r32, %r31, %r13;
	shl.b32 	%r33, %r32, 1;
	add.s32 	%r3, %r26, %r33;
	mad.lo.s32 	%r34, %r30, %r11, %r13;
	mul.wide.s32 	%rd18, %r34, 2;
	add.s64 	%rd19, %rd5, %rd18;
	ld.global.nc.u16 	%rs7, [%rd19];
	mad.lo.s32 	%r35, %r30, %r12, %r13;
	mul.wide.s32 	%rd20, %r35, 2;
	add.s64 	%rd21, %rd4, %rd20;
	ld.global.nc.u16 	%rs8, [%rd21];
	add.s32 	%r36, %r1, 128;
	shr.u32 	%r37, %r36, 4;
	and.b32  	%r38, %r36, 2032;
	or.b32  	%r39, %r38, %r13;
	shl.b32 	%r40, %r39, 1;
	add.s32 	%r4, %r26, %r40;
	mad.lo.s32 	%r41, %r37, %r11, %r13;
	mul.wide.s32 	%rd22, %r41, 2;
	add.s64 	%rd23, %rd5, %rd22;
	ld.global.nc.u16 	%rs9, [%rd23];
	mad.lo.s32 	%r42, %r37, %r12, %r13;
	mul.wide.s32 	%rd24, %r42, 2;
	add.s64 	%rd25, %rd4, %rd24;
	ld.global.nc.u16 	%rs10, [%rd25];
	add.s32 	%r43, %r1, 160;
	shr.u32 	%r44, %r43, 4;
	and.b32  	%r45, %r43, 2032;
	or.b32  	%r46, %r45, %r13;
	shl.b32 	%r47, %r46, 1;
	add.s32 	%r5, %r26, %r47;
	mad.lo.s32 	%r48, %r44, %r11, %r13;
	mul.wide.s32 	%rd26, %r48, 2;
	add.s64 	%rd27, %rd5, %rd26;
	ld.global.nc.u16 	%rs11, [%rd27];
	mad.lo.s32 	%r49, %r44, %r12, %r13;
	mul.wide.s32 	%rd28, %r49, 2;
	add.s64 	%rd29, %rd4, %rd28;
	ld.global.nc.u16 	%rs12, [%rd29];
	add.s32 	%r50, %r1, 192;
	shr.u32 	%r51, %r50, 4;
	and.b32  	%r52, %r50, 2032;
	or.b32  	%r53, %r52, %r13;
	shl.b32 	%r54, %r53, 1;
	add.s32 	%r6, %r26, %r54;
	mad.lo.s32 	%r55, %r51, %r11, %r13;
	mul.wide.s32 	%rd30, %r55, 2;
	add.s64 	%rd31, %rd5, %rd30;
	ld.global.nc.u16 	%rs13, [%rd31];
	mad.lo.s32 	%r56, %r51, %r12, %r13;
	mul.wide.s32 	%rd32, %r56, 2;
	add.s64 	%rd33, %rd4, %rd32;
	ld.global.nc.u16 	%rs14, [%rd33];
	add.s32 	%r57, %r1, 224;
	shr.u32 	%r58, %r57, 4;
	and.b32  	%r59, %r57, 2032;
	or.b32  	%r60, %r59, %r13;
	shl.b32 	%r61, %r60, 1;
	add.s32 	%r7, %r26, %r61;
	mad.lo.s32 	%r62, %r58, %r11, %r13;
	mul.wide.s32 	%rd34, %r62, 2;
	add.s64 	%rd35, %rd5, %rd34;
	ld.global.nc.u16 	%rs15, [%rd35];
	mad.lo.s32 	%r63, %r58, %r12, %r13;
	mul.wide.s32 	%rd36, %r63, 2;
	add.s64 	%rd37, %rd4, %rd36;
	ld.global.nc.u16 	%rs16, [%rd37];
	mov.b32 	%r92, 0;
	mov.f32 	%f18, 0f00000000;
	mov.f32 	%f19, %f18;
	mov.f32 	%f20, %f18;
	mov.f32 	%f21, %f18;
	mov.f32 	%f22, %f18;
	mov.f32 	%f23, %f18;
	mov.f32 	%f24, %f18;
	mov.f32 	%f25, %f18;
$L__BB0_1:
	and.b32  	%r64, %r1, 15;
	shl.b32 	%r65, %r1, 1;
	mov.u32 	%r66, shared_mem;
	add.s32 	%r67, %r66, %r65;
	st.shared.u16 	[%r67], %rs1;
	st.shared.u16 	[%r67+512], %rs2;
	add.s32 	%r68, %r1, 32;
	and.b32  	%r69, %r68, 2032;
	or.b32  	%r70, %r69, %r64;
	shl.b32 	%r71, %r70, 1;
	add.s32 	%r72, %r66, %r71;
	st.shared.u16 	[%r72], %rs3;
	st.shared.u16 	[%r72+512], %rs4;
	st.shared.u16 	[%r2], %rs5;
	st.shared.u16 	[%r2+512], %rs6;
	st.shared.u16 	[%r3], %rs7;
	st.shared.u16 	[%r3+512], %rs8;
	st.shared.u16 	[%r4], %rs9;
	st.shared.u16 	[%r4+512], %rs10;
	st.shared.u16 	[%r5], %rs11;
	st.shared.u16 	[%r5+512], %rs12;
	st.shared.u16 	[%r6], %rs13;
	st.shared.u16 	[%r6+512], %rs14;
	st.shared.u16 	[%r7], %rs15;
	st.shared.u16 	[%r7+512], %rs16;
	bar.sync 	0;
	mov.b32 	%r73, 16;
	wmma.load.a.sync.aligned.row.m16n16k16.shared.f16 	{%r74, %r75, %r76, %r77, %r78, %r79, %r80, %r81}, [%r66], %r73;
	add.s32 	%r82, %r66, 512;
	wmma.load.b.sync.aligned.row.m16n16k16.shared.f16 	{%r83, %r84, %r85, %r86, %r87, %r88, %r89, %r90}, [%r82], %r73;
	wmma.mma.sync.aligned.row.row.m16n16k16.f32.f32 {%f25, %f24, %f23, %f22, %f21, %f20, %f19, %f18}, {%r74, %r75, %r76, %r77, %r78, %r79, %r80, %r81}, {%r83, %r84, %r85, %r86, %r87, %r88, %r89, %r90}, {%f25, %f24, %f23, %f22, %f21, %f20, %f19, %f18};
	bar.sync 	0;
	add.s32 	%r92, %r92, 1;
	setp.ne.s32 	%p1, %r92, 4096;
	@%p1 bra 	$L__BB0_1;
	setp.ne.s32 	%p2, %r1, 0;
	@%p2 bra 	$L__BB0_4;
	ld.param.u64 	%rd41, [_Z31mma_fragment_normal_load_kernelPK6__halfS1_Pfiii_param_2];
	mov.u32 	%r91, %ctaid.x;
	cvta.to.global.u64 	%rd38, %rd41;
	mul.wide.u32 	%rd39, %r91, 4;
	add.s64 	%rd40, %rd38, %rd39;
	st.global.f32 	[%rd40], %f25;
$L__BB0_4:
	ret;

}
	// .globl	_Z33mma_fragment_swizzled_load_kernelPK6__halfS1_Pfiii
.visible .entry _Z33mma_fragment_swizzled_load_kernelPK6__halfS1_Pfiii(
	.param .u64 .ptr .align 1 _Z33mma_fragment_swizzled_load_kernelPK6__halfS1_Pfiii_param_0,
	.param .u64 .ptr .align 1 _Z33mma_fragment_swizzled_load_kernelPK6__halfS1_Pfiii_param_1,
	.param .u64 .ptr .align 1 _Z33mma_fragment_swizzled_load_kernelPK6__halfS1_Pfiii_param_2,
	.param .u32 _Z33mma_fragment_swizzled_load_kernelPK6__halfS1_Pfiii_param_3,
	.param .u32 _Z33mma_fragment_swizzled_load_kernelPK6__halfS1_Pfiii_param_4,
	.param .u32 _Z33mma_fragment_swizzled_load_kernelPK6__halfS1_Pfiii_param_5
)
{
	.reg .pred 	%p<3>;
	.reg .b16 	%rs<17>;
	.reg .b32 	%r<89>;
	.reg .b32 	%f<26>;
	.reg .b64 	%rd<42>;

	ld.param.u64 	%rd2, [_Z33mma_fragment_swizzled_load_kernelPK6__halfS1_Pfiii_param_0];
	ld.param.u64 	%rd3, [_Z33mma_fragment_swizzled_load_kernelPK6__halfS1_Pfiii_param_1];
	ld.param.u32 	%r11, [_Z33mma_fragment_swizzled_load_kernelPK6__halfS1_Pfiii_param_3];
	ld.param.u32 	%r12, [_Z33mma_fragment_swizzled_load_kernelPK6__halfS1_Pfiii_param_4];
	cvta.to.global.u64 	%rd4, %rd3;
	cvta.to.global.u64 	%rd5, %rd2;
	mov.u32 	%r1, %tid.x;
	and.b32  	%r13, %r1, 15;
	shr.u32 	%r14, %r1, 4;
	mad.lo.s32 	%r15, %r14, %r11, %r13;
	mul.wide.s32 	%rd6, %r15, 2;
	add.s64 	%rd7, %rd5, %rd6;
	ld.global.nc.u16 	%rs1, [%rd7];
	mad.lo.s32 	%r16, %r14, %r12, %r13;
	mul.wide.s32 	%rd8, %r16, 2;
	add.s64 	%rd9, %rd4, %rd8;
	ld.global.nc.u16 	%rs2, [%rd9];
	add.s32 	%r17, %r1, 32;
	shr.u32 	%r18, %r17, 4;
	mad.lo.s32 	%r19, %r18, %r11, %r13;
	mul.wide.s32 	%rd10, %r19, 2;
	add.s64 	%rd11, %rd5, %rd10;
	ld.global.nc.u16 	%rs3, [%rd11];
	mad.lo.s32 	%r20, %r18, %r12, %r13;
	mul.wide.s32 	%rd12, %r20, 2;
	add.s64 	%rd13, %rd4, %rd12;
	ld.global.nc.u16 	%rs4, [%rd13];
	add.s32 	%r21, %r1, 64;
	shr.u32 	%r22, %r21, 4;
	mad.lo.s32 	%r23, %r22, 18, %r13;
	shl.b32 	%r24, %r23, 1;
	mov.u32 	%r25, shared_mem;
	add.s32 	%r2, %r25, %r24;
	mad.lo.s32 	%r26, %r22, %r11, %r13;
	mul.wide.s32 	%rd14, %r26, 2;
	add.s64 	%rd15, %rd5, %rd14;
	ld.global.nc.u16 	%rs5, [%rd15];
	mad.lo.s32 	%r27, %r22, %r12, %r13;
	mul.wide.s32 	%rd16, %r27, 2;
	add.s64 	%rd17, %rd4, %rd16;
	ld.global.nc.u16 	%rs6, [%rd17];
	add.s32 	%r28, %r1, 96;
	shr.u32 	%r29, %r28, 4;
	mad.lo.s32 	%r30, %r29, 18, %r13;
	shl.b32 	%r31, %r30, 1;
	add.s32 	%r3, %r25, %r31;
	mad.lo.s32 	%r32, %r29, %r11, %r13;
	mul.wide.s32 	%rd18, %r32, 2;
	add.s64 	%rd19, %rd5, %rd18;
	ld.global.nc.u16 	%rs7, [%rd19];
	mad.lo.s32 	%r33, %r29, %r12, %r13;
	mul.wide.s32 	%rd20, %r33, 2;
	add.s64 	%rd21, %rd4, %rd20;
	ld.global.nc.u16 	%rs8, [%rd21];
	add.s32 	%r34, %r1, 128;
	shr.u32 	%r35, %r34, 4;
	mad.lo.s32 	%r36, %r35, 18, %r13;
	shl.b32 	%r37, %r36, 1;
	add.s32 	%r4, %r25, %r37;
	mad.lo.s32 	%r38, %r35, %r11, %r13;
	mul.wide.s32 	%rd22, %r38, 2;
	add.s64 	%rd23, %rd5, %rd22;
	ld.global.nc.u16 	%rs9, [%rd23];
	mad.lo.s32 	%r39, %r35, %r12, %r13;
	mul.wide.s32 	%rd24, %r39, 2;
	add.s64 	%rd25, %rd4, %rd24;
	ld.global.nc.u16 	%rs10, [%rd25];
	add.s32 	%r40, %r1, 160;
	shr.u32 	%r41, %r40, 4;
	mad.lo.s32 	%r42, %r41, 18, %r13;
	shl.b32 	%r43, %r42, 1;
	add.s32 	%r5, %r25, %r43;
	mad.lo.s32 	%r44, %r41, %r11, %r13;
	mul.wide.s32 	%rd26, %r44, 2;
	add.s64 	%rd27, %rd5, %rd26;
	ld.global.nc.u16 	%rs11, [%rd27];
	mad.lo.s32 	%r45, %r41, %r12, %r13;
	mul.wide.s32 	%rd28, %r45, 2;
	add.s64 	%rd29, %rd4, %rd28;
	ld.global.nc.u16 	%rs12, [%rd29];
	add.s32 	%r46, %r1, 192;
	shr.u32 	%r47, %r46, 4;
	mad.lo.s32 	%r48, %r47, 18, %r13;
	shl.b32 	%r49, %r48, 1;
	add.s32 	%r6, %r25, %r49;
	mad.lo.s32 	%r50, %r47, %r11, %r13;
	mul.wide.s32 	%rd30, %r50, 2;
	add.s64 	%rd31, %rd5, %rd30;
	ld.global.nc.u16 	%rs13, [%rd31];
	mad.lo.s32 	%r51, %r47, %r12, %r13;
	mul.wide.s32 	%rd32, %r51, 2;
	add.s64 	%rd33, %rd4, %rd32;
	ld.global.nc.u16 	%rs14, [%rd33];
	add.s32 	%r52, %r1, 224;
	shr.u32 	%r53, %r52, 4;
	mad.lo.s32 	%r54, %r53, 18, %r13;
	shl.b32 	%r55, %r54, 1;
	add.s32 	%r7, %r25, %r55;
	mad.lo.s32 	%r56, %r53, %r11, %r13;
	mul.wide.s32 	%rd34, %r56, 2;
	add.s64 	%rd35, %rd5, %rd34;
	ld.global.nc.u16 	%rs15, [%rd35];
	mad.lo.s32 	%r57, %r53, %r12, %r13;
	mul.wide.s32 	%rd36, %r57, 2;
	add.s64 	%rd37, %rd4, %rd36;
	ld.global.nc.u16 	%rs16, [%rd37];
	mov.b32 	%r88, 0;
	mov.f32 	%f18, 0f00000000;
	mov.f32 	%f19, %f18;
	mov.f32 	%f20, %f18;
	mov.f32 	%f21, %f18;
	mov.f32 	%f22, %f18;
	mov.f32 	%f23, %f18;
	mov.f32 	%f24, %f18;
	mov.f32 	%f25, %f18;
$L__BB1_1:
	shr.u32 	%r58, %r1, 4;
	and.b32  	%r59, %r1, 15;
	mad.lo.s32 	%r60, %r58, 18, %r59;
	shl.b32 	%r61, %r60, 1;
	mov.u32 	%r62, shared_mem;
	add.s32 	%r63, %r62, %r61;
	st.shared.u16 	[%r63], %rs1;
	st.shared.u16 	[%r63+576], %rs2;
	add.s32 	%r64, %r1, 32;
	shr.u32 	%r65, %r64, 4;
	mad.lo.s32 	%r66, %r65, 18, %r59;
	shl.b32 	%r67, %r66, 1;
	add.s32 	%r68, %r62, %r67;
	st.shared.u16 	[%r68], %rs3;
	st.shared.u16 	[%r68+576], %rs4;
	st.shared.u16 	[%r2], %rs5;
	st.shared.u16 	[%r2+576], %rs6;
	st.shared.u16 	[%r3], %rs7;
	st.shared.u16 	[%r3+576], %rs8;
	st.shared.u16 	[%r4], %rs9;
	st.shared.u16 	[%r4+576], %rs10;
	st.shared.u16 	[%r5], %rs11;
	st.shared.u16 	[%r5+576], %rs12;
	st.shared.u16 	[%r6], %rs13;
	st.shared.u16 	[%r6+576], %rs14;
	st.shared.u16 	[%r7], %rs15;
	st.shared.u16 	[%r7+576], %rs16;
	bar.sync 	0;
	mov.b32 	%r69, 18;
	wmma.load.a.sync.aligned.row.m16n16k16.shared.f16 	{%r70, %r71, %r72, %r73, %r74, %r75, %r76, %r77}, [%r62], %r69;
	add.s32 	%r78, %r62, 576;
	wmma.load.b.sync.aligned.row.m16n16k16.shared.f16 	{%r79, %r80, %r81, %r82, %r83, %r84, %r85, %r86}, [%r78], %r69;
	wmma.mma.sync.aligned.row.row.m16n16k16.f32.f32 {%f25, %f24, %f23, %f22, %f21, %f20, %f19, %f18}, {%r70, %r71, %r72, %r73, %r74, %r75, %r76, %r77}, {%r79, %r80, %r81, %r82, %r83, %r84, %r85, %r86}, {%f25, %f24, %f23, %f22, %f21, %f20, %f19, %f18};
	bar.sync 	0;
	add.s32 	%r88, %r88, 1;
	setp.ne.s32 	%p1, %r88, 4096;
	@%p1 bra 	$L__BB1_1;
	setp.ne.s32 	%p2, %r1, 0;
	@%p2 bra 	$L__BB1_4;
	ld.param.u64 	%rd41, [_Z33mma_fragment_swizzled_load_kernelPK6__halfS1_Pfiii_param_2];
	mov.u32 	%r87, %ctaid.x;
	cvta.to.global.u64 	%rd38, %rd41;
	mul.wide.u32 	%rd39, %r87, 4;
	add.s64 	%rd40, %rd38, %rd39;
	st.global.f32 	[%rd40], %f25;
$L__BB1_4:
	ret;

}


// ===== COMPILED SASS (sm_100) =====

	.target	sm_100

	.elftype	@"ET_EXEC"


//--------------------- .note.nv.tkinfo           --------------------------
	.section	.note.nv.tkinfo,"",@"SHT_NOTE"
	.sectionflags	@"SHF_NOTE_NV_TKINFO"
	.tkinfo
        /*0018*/ 	.word	0x00000002
        /*0030*/ 	.string	""
        /*0030*/ 	.string	"ptxas"
        /*0030*/ 	.string	"Cuda compilation tools, release 13.0, V13.0.88"
        /*0030*/ 	.string	"Build cuda_13.0.r13.0/compiler.36424714_0"
        /*0030*/ 	.string	"-arch sm_100 -m 64 "



//--------------------- .note.nv.cuinfo           --------------------------
	.section	.note.nv.cuinfo,"",@"SHT_NOTE"
	.sectionflags	@"SHF_NOTE_NV_CUINFO"
        /*0018*/ 	.short	0x0002
        /*001a*/ 	.short	0x0064
        /*001c*/ 	.short	0x0082
	.zero		2


//--------------------- .nv.info                  --------------------------
	.section	.nv.info,"",@"SHT_CUDA_INFO"
	.align	4


	//----- nvinfo : EIATTR_REGCOUNT
	.align		4
        /*0000*/ 	.byte	0x04, 0x2f
        /*0002*/ 	.short	(.L_1 - .L_0)
	.align		4
.L_0:
        /*0004*/ 	.word	index@(_Z31mma_fragment_normal_load_kernelPK6__halfS1_Pfiii)
        /*0008*/ 	.word	0x0000002a


	//----- nvinfo : EIATTR_FRAME_SIZE
	.align		4
.L_1:
        /*000c*/ 	.byte	0x04, 0x11
        /*000e*/ 	.short	(.L_3 - .L_2)
	.align		4
.L_2:
        /*0010*/ 	.word	index@(_Z31mma_fragment_normal_load_kernelPK6__halfS1_Pfiii)
        /*0014*/ 	.word	0x00000000


	//----- nvinfo : EIATTR_REGCOUNT
	.align		4
.L_3:
        /*0018*/ 	.byte	0x04, 0x2f
        /*001a*/ 	.short	(.L_5 - .L_4)
	.align		4
.L_4:
        /*001c*/ 	.word	index@(_Z33mma_fragment_swizzled_load_kernelPK6__halfS1_Pfiii)
        /*0020*/ 	.word	0x0000002e


	//----- nvinfo : EIATTR_FRAME_SIZE
	.align		4
.L_5:
        /*0024*/ 	.byte	0x04, 0x11
        /*0026*/ 	.short	(.L_7 - .L_6)
	.align		4
.L_6:
        /*0028*/ 	.word	index@(_Z33mma_fragment_swizzled_load_kernelPK6__halfS1_Pfiii)
        /*002c*/ 	.word	0x00000000


	//----- nvinfo : EIATTR_MIN_STACK_SIZE
	.align		4
.L_7:
        /*0030*/ 	.byte	0x04, 0x12
        /*0032*/ 	.short	(.L_9 - .L_8)
	.align		4
.L_8:
        /*0034*/ 	.word	index@(_Z33mma_fragment_swizzled_load_kernelPK6__halfS1_Pfiii)
        /*0038*/ 	.word	0x00000000


	//----- nvinfo : EIATTR_MIN_STACK_SIZE
	.align		4
.L_9:
        /*003c*/ 	.byte	0x04, 0x12
        /*003e*/ 	.short	(.L_11 - .L_10)
	.align		4
.L_10:
        /*0040*/ 	.word	index@(_Z31mma_fragment_normal_load_kernelPK6__halfS1_Pfiii)
        /*0044*/ 	.word	0x00000000
.L_11:


//--------------------- .nv.compat                --------------------------
	.section	.nv.compat,"",@"SHT_CUDA_COMPAT_INFO"
	.align	4
        /*0000*/ 	.byte	0x02, 0x09, 0x00, 0x00, 0x02, 0x02, 0x01, 0x00, 0x02, 0x05, 0x05, 0x00, 0x03, 0x07, 0x01, 0x01
        /*0010*/ 	.byte	0x02, 0x03, 0x00, 0x00, 0x02, 0x06, 0x01, 0x00, 0x04, 0x0b, 0x08, 0x00, 0x09, 0x00, 0x00, 0x00
        /*0020*/ 	.byte	0x00, 0x00, 0x00, 0x00


//--------------------- .nv.info._Z33mma_fragment_swizzled_load_kernelPK6__halfS1_Pfiii --------------------------
	.section	.nv.info._Z33mma_fragment_swizzled_load_kernelPK6__halfS1_Pfiii,"",@"SHT_CUDA_INFO"
	.sectionflags	@""
	.align	4


	//----- nvinfo : EIATTR_CUDA_API_VERSION
	.align		4
        /*0000*/ 	.byte	0x04, 0x37
        /*0002*/ 	.short	(.L_13 - .L_12)
.L_12:
        /*0004*/ 	.word	0x00000082


	//----- nvinfo : EIATTR_KPARAM_INFO
	.align		4
.L_13:
        /*0008*/ 	.byte	0x04, 0x17
        /*000a*/ 	.short	(.L_15 - .L_14)
.L_14:
        /*000c*/ 	.word	0x00000000
        /*0010*/ 	.short	0x0005
        /*0012*/ 	.short	0x0020
        /*0014*/ 	.byte	0x00, 0xf0, 0x11, 0x00


	//----- nvinfo : EIATTR_KPARAM_INFO
	.align		4
.L_15:
        /*0018*/ 	.byte	0x04, 0x17
        /*001a*/ 	.short	(.L_17 - .L_16)
.L_16:
        /*001c*/ 	.word	0x00000000
        /*0020*/ 	.short	0x0004
        /*0022*/ 	.short	0x001c
        /*0024*/ 	.byte	0x00, 0xf0, 0x11, 0x00


	//----- nvinfo : EIATTR_KPARAM_INFO
	.align		4
.L_17:
        /*0028*/ 	.byte	0x04, 0x17
        /*002a*/ 	.short	(.L_19 - .L_18)
.L_18:
        /*002c*/ 	.word	0x00000000
        /*0030*/ 	.short	0x0003
        /*0032*/ 	.short	0x0018
        /*0034*/ 	.byte	0x00, 0xf0, 0x11, 0x00


	//----- nvinfo : EIATTR_KPARAM_INFO
	.align		4
.L_19:
        /*0038*/ 	.byte	0x04, 0x17
        /*003a*/ 	.short	(.L_21 - .L_20)
.L_20:
        /*003c*/ 	.word	0x00000000
        /*0040*/ 	.short	0x0002
        /*0042*/ 	.short	0x0010
        /*0044*/ 	.byte	0x00, 0xf5, 0x21, 0x00


	//----- nvinfo : EIATTR_KPARAM_INFO
	.align		4
.L_21:
        /*0048*/ 	.byte	0x04, 0x17
        /*004a*/ 	.short	(.L_23 - .L_22)
.L_22:
        /*004c*/ 	.word	0x00000000
        /*0050*/ 	.short	0x0001
        /*0052*/ 	.short	0x0008
        /*0054*/ 	.byte	0x00, 0xf5, 0x21, 0x00


	//----- nvinfo : EIATTR_KPARAM_INFO
	.align		4
.L_23:
        /*0058*/ 	.byte	0x04, 0x17
        /*005a*/ 	.short	(.L_25 - .L_24)
.L_24:
        /*005c*/ 	.word	0x00000000
        /*0060*/ 	.short	0x0000
        /*0062*/ 	.short	0x0000
        /*0064*/ 	.byte	0x00, 0xf5, 0x21, 0x00


	//----- nvinfo : EIATTR_SPARSE_MMA_MASK
	.align		4
.L_25:
        /*0068*/ 	.byte	0x03, 0x50
        /*006a*/ 	.short	0x0000


	//----- nvinfo : EIATTR_WMMA_USED
	.align		4
        /*006c*/ 	.byte	0x01, 0x2b
	.zero		2


	//----- nvinfo : EIATTR_MAXREG_COUNT
	.align		4
        /*0070*/ 	.byte	0x03, 0x1b
        /*0072*/ 	.short	0x00ff


	//----- nvinfo : EIATTR_NUM_BARRIERS
	.align		4
        /*0074*/ 	.byte	0x02, 0x4c
        /*0076*/ 	.byte	0x01
	.zero		1


	//----- nvinfo : EIATTR_MERCURY_ISA_VERSION
	.align		4
        /*0078*/ 	.byte	0x03, 0x5f
        /*007a*/ 	.short	0x0101


	//----- nvinfo : EIATTR_VRC_CTA_INIT_COUNT
	.align		4
        /*007c*/ 	.byte	0x02, 0x4a
	.zero		1
	.zero		1


	//----- nvinfo : EIATTR_EXIT_INSTR_OFFSETS
	.align		4
        /*0080*/ 	.byte	0x04, 0x1c
        /*0082*/ 	.short	(.L_27 - .L_26)


	//   ....[0]....
.L_26:
        /*0084*/ 	.word	0x00000850


	//   ....[1]....
        /*0088*/ 	.word	0x000008a0


	//----- nvinfo : EIATTR_CBANK_PARAM_SIZE
	.align		4
.L_27:
        /*008c*/ 	.byte	0x03, 0x19
        /*008e*/ 	.short	0x0024


	//----- nvinfo : EIATTR_PARAM_CBANK
	.align		4
        /*0090*/ 	.byte	0x04, 0x0a
        /*0092*/ 	.short	(.L_29 - .L_28)
	.align		4
.L_28:
        /*0094*/ 	.word	index@(.nv.constant0._Z33mma_fragment_swizzled_load_kernelPK6__halfS1_Pfiii)
        /*0098*/ 	.short	0x0380
        /*009a*/ 	.short	0x0024


	//----- nvinfo : EIATTR_SW_WAR
	.align		4
.L_29:
        /*009c*/ 	.byte	0x04, 0x36
        /*009e*/ 	.short	(.L_31 - .L_30)
.L_30:
        /*00a0*/ 	.word	0x00000008
.L_31:


//--------------------- .nv.info._Z31mma_fragment_normal_load_kernelPK6__halfS1_Pfiii --------------------------
	.section	.nv.info._Z31mma_fragment_normal_load_kernelPK6__halfS1_Pfiii,"",@"SHT_CUDA_INFO"
	.sectionflags	@""
	.align	4


	//----- nvinfo : EIATTR_CUDA_API_VERSION
	.align		4
        /*0000*/ 	.byte	0x04, 0x37
        /*0002*/ 	.short	(.L_33 - .L_32)
.L_32:
        /*0004*/ 	.word	0x00000082


	//----- nvinfo : EIATTR_KPARAM_INFO
	.align		4
.L_33:
        /*0008*/ 	.byte	0x04, 0x17
        /*000a*/ 	.short	(.L_35 - .L_34)
.L_34:
        /*000c*/ 	.word	0x00000000
        /*0010*/ 	.short	0x0005
        /*0012*/ 	.short	0x0020
        /*0014*/ 	.byte	0x00, 0xf0, 0x11, 0x00


	//----- nvinfo : EIATTR_KPARAM_INFO
	.align		4
.L_35:
        /*0018*/ 	.byte	0x04, 0x17
        /*001a*/ 	.short	(.L_37 - .L_36)
.L_36:
        /*001c*/ 	.word	0x00000000
        /*0020*/ 	.short	0x0004
        /*0022*/ 	.short	0x001c
        /*0024*/ 	.byte	0x00, 0xf0, 0x11, 0x00


	//----- nvinfo : EIATTR_KPARAM_INFO
	.align		4
.L_37:
        /*0028*/ 	.byte	0x04, 0x17
        /*002a*/ 	.short	(.L_39 - .L_38)
.L_38:
        /*002c*/ 	.word	0x00000000
        /*0030*/ 	.short	0x0003
        /*0032*/ 	.short	0x0018
        /*0034*/ 	.byte	0x00, 0xf0, 0x11, 0x00


	//----- nvinfo : EIATTR_KPARAM_INFO
	.align		4
.L_39:
        /*0038*/ 	.byte	0x04, 0x17
        /*003a*/ 	.short	(.L_41 - .L_40)
.L_40:
        /*003c*/ 	.word	0x00000000
        /*0040*/ 	.short	0x0002
        /*0042*/ 	.short	0x0010
        /*0044*/ 	.byte	0x00, 0xf5, 0x21, 0x00


	//----- nvinfo : EIATTR_KPARAM_INFO
	.align		4
.L_41:
        /*0048*/ 	.byte	0x04, 0x17
        /*004a*/ 	.short	(.L_43 - .L_42)
.L_42:
        /*004c*/ 	.word	0x00000000
        /*0050*/ 	.short	0x0001
        /*0052*/ 	.short	0x0008
        /*0054*/ 	.byte	0x00, 0xf5, 0x21, 0x00


	//----- nvinfo : EIATTR_KPARAM_INFO
	.align		4
.L_43:
        /*0058*/ 	.byte	0x04, 0x17
        /*005a*/ 	.short	(.L_45 - .L_44)
.L_44:
        /*005c*/ 	.word	0x00000000
        /*0060*/ 	.short	0x0000
        /*0062*/ 	.short	0x0000
        /*0064*/ 	.byte	0x00, 0xf5, 0x21, 0x00


	//----- nvinfo : EIATTR_SPARSE_MMA_MASK
	.align		4
.L_45:
        /*0068*/ 	.byte	0x03, 0x50
        /*006a*/ 	.short	0x0000


	//----- nvinfo : EIATTR_WMMA_USED
	.align		4
        /*006c*/ 	.byte	0x01, 0x2b
	.zero		2


	//----- nvinfo : EIATTR_MAXREG_COUNT
	.align		4
        /*0070*/ 	.byte	0x03, 0x1b
        /*0072*/ 	.short	0x00ff


	//----- nvinfo : EIATTR_NUM_BARRIERS
	.align		4
        /*0074*/ 	.byte	0x02, 0x4c
        /*0076*/ 	.byte	0x01
	.zero		1


	//----- nvinfo : EIATTR_MERCURY_ISA_VERSION
	.align		4
        /*0078*/ 	.byte	0x03, 0x5f
        /*007a*/ 	.short	0x0101


	//----- nvinfo : EIATTR_VRC_CTA_INIT_COUNT
	.align		4
        /*007c*/ 	.byte	0x02, 0x4a
	.zero		1
	.zero		1


	//----- nvinfo : EIATTR_EXIT_INSTR_OFFSETS
	.align		4
        /*0080*/ 	.byte	0x04, 0x1c
        /*0082*/ 	.short	(.L_47 - .L_46)


	//   ....[0]....
.L_46:
        /*0084*/ 	.word	0x00000870


	//   ....[1]....
        /*0088*/ 	.word	0x000008c0


	//----- nvinfo : EIATTR_CBANK_PARAM_SIZE
	.align		4
.L_47:
        /*008c*/ 	.byte	0x03, 0x19
        /*008e*/ 	.short	0x0024


	//----- nvinfo : EIATTR_PARAM_CBANK
	.align		4
        /*0090*/ 	.byte	0x04, 0x0a
        /*0092*/ 	.short	(.L_49 - .L_48)
	.align		4
.L_48:
        /*0094*/ 	.word	index@(.nv.constant0._Z31mma_fragment_normal_load_kernelPK6__halfS1_Pfiii)
        /*0098*/ 	.short	0x0380
        /*009a*/ 	.short	0x0024


	//----- nvinfo : EIATTR_SW_WAR
	.align		4
.L_49:
        /*009c*/ 	.byte	0x04, 0x36
        /*009e*/ 	.short	(.L_51 - .L_50)
.L_50:
        /*00a0*/ 	.word	0x00000008
.L_51:


//--------------------- .nv.callgraph             --------------------------
	.section	.nv.callgraph,"",@"SHT_CUDA_CALLGRAPH"
	.align	4
	.sectionentsize	8
	.align		4
        /*0000*/ 	.word	0x00000000
	.align		4
        /*0004*/ 	.word	0xffffffff
	.align		4
        /*0008*/ 	.word	0x00000000
	.align		4
        /*000c*/ 	.word	0xfffffffe
	.align		4
        /*0010*/ 	.word	0x00000000
	.align		4
        /*0014*/ 	.word	0xfffffffd
	.align		4
        /*0018*/ 	.word	0x00000000
	.align		4
        /*001c*/ 	.word	0xfffffffc


//--------------------- .text._Z33mma_fragment_swizzled_load_kernelPK6__halfS1_Pfiii --------------------------
	.section	.text._Z33mma_fragment_swizzled_load_kernelPK6__halfS1_Pfiii,"ax",@progbits
	.align	128
        .global         _Z33mma_fragment_swizzled_load_kernelPK6__halfS1_Pfiii
        .type           _Z33mma_fragment_swizzled_load_kernelPK6__halfS1_Pfiii,@function
        .size           _Z33mma_fragment_swizzled_load_kernelPK6__halfS1_Pfiii,(.L_x_4 - _Z33mma_fragment_swizzled_load_kernelPK6__halfS1_Pfiii)
        .other          _Z33mma_fragment_swizzled_load_kernelPK6__halfS1_Pfiii,@"STO_CUDA_ENTRY STV_DEFAULT"
_Z33mma_fragment_swizzled_load_kernelPK6__halfS1_Pfiii:
.text._Z33mma_fragment_swizzled_load_kernelPK6__halfS1_Pfiii:
[----:B------:R-:W-:Y:S01]  /*0000*/  LDC R1, c[0x0][0x37c] ;  /* 0x0000df00ff017b82 */ /* 0x000fe20000000800 */
[----:B------:R-:W0:Y:S07]  /*0010*/  S2R R9, SR_TID.X ;  /* 0x0000000000097919 */ /* 0x000e2e0000002100 */
[----:B------:R-:W1:Y:S01]  /*0020*/  LDC.64 R12, c[0x0][0x380] ;  /* 0x0000e000ff0c7b82 */ /* 0x000e620000000a00 */
[----:B------:R-:W2:Y:S01]  /*0030*/  LDCU.64 UR4, c[0x0][0x398] ;  /* 0x00007300ff0477ac */ /* 0x000ea20008000a00 */
[----:B------:R-:W3:Y:S06]  /*0040*/  LDCU.64 UR6, c[0x0][0x358] ;  /* 0x00006b00ff0677ac */ /* 0x000eec0008000a00 */
[----:B------:R-:W4:Y:S01]  /*0050*/  LDC.64 R10, c[0x0][0x388] ;  /* 0x0000e200ff0a7b82 */ /* 0x000f220000000a00 */
[----:B0-----:R-:W-:-:S02]  /*0060*/  LOP3.LUT R31, R9, 0xf, RZ, 0xc0, !PT ;  /* 0x0000000f091f7812 */ /* 0x001fc400078ec0ff */
[----:B------:R-:W-:Y:S02]  /*0070*/  SHF.R.U32.HI R0, RZ, 0x4, R9 ;  /* 0x00000004ff007819 */ /* 0x000fe40000011609 */
[C---:B------:R-:W-:Y:S02]  /*0080*/  IADD3 R8, PT, PT, R9.reuse, 0xc0, RZ ;  /* 0x000000c009087810 */ /* 0x040fe40007ffe0ff */
[C---:B------:R-:W-:Y:S01]  /*0090*/  IADD3 R40, PT, PT, R9.reuse, 0xa0, RZ ;  /* 0x000000a009287810 */ /* 0x040fe20007ffe0ff */
[----:B--2---:R-:W-:Y:S01]  /*00a0*/  IMAD R39, R0, UR4, R31 ;  /* 0x0000000400277c24 */ /* 0x004fe2000f8e021f */
[C---:B------:R-:W-:Y:S02]  /*00b0*/  IADD3 R32, PT, PT, R9.reuse, 0x40, RZ ;  /* 0x0000004009207810 */ /* 0x040fe40007ffe0ff */
[----:B------:R-:W-:Y:S01]  /*00c0*/  IADD3 R34, PT, PT, R9, 0x60, RZ ;  /* 0x0000006009227810 */ /* 0x000fe20007ffe0ff */
[----:B-1----:R-:W-:Y:S01]  /*00d0*/  IMAD.WIDE R38, R39, 0x2, R12 ;  /* 0x0000000227267825 */ /* 0x002fe200078e020c */
[----:B------:R-:W-:-:S05]  /*00e0*/  IADD3 R26, PT, PT, R9, 0x20, RZ ;  /* 0x00000020091a7810 */ /* 0x000fca0007ffe0ff */
[----:B---3--:R-:W5:Y:S01]  /*00f0*/  LDG.E.U16.CONSTANT R38, desc[UR6][R38.64] ;  /* 0x0000000626267981 */ /* 0x008f62000c1e9500 */
[----:B------:R-:W-:Y:S01]  /*0100*/  SHF.R.U32.HI R8, RZ, 0x4, R8 ;  /* 0x00000004ff087819 */ /* 0x000fe20000011608 */
[--C-:B------:R-:W-:Y:S01]  /*0110*/  IMAD R21, R0, UR5, R31.reuse ;  /* 0x0000000500157c24 */ /* 0x100fe2000f8e021f */
[----:B------:R-:W-:Y:S02]  /*0120*/  SHF.R.U32.HI R40, RZ, 0x4, R40 ;  /* 0x00000004ff287819 */ /* 0x000fe40000011628 */
[C---:B------:R-:W-:Y:S01]  /*0130*/  IADD3 R36, PT, PT, R9.reuse, 0x80, RZ ;  /* 0x0000008009247810 */ /* 0x040fe20007ffe0ff */
[--C-:B------:R-:W-:Y:S01]  /*0140*/  IMAD R15, R8, UR4, R31.reuse ;  /* 0x00000004080f7c24 */ /* 0x100fe2000f8e021f */
[----:B------:R-:W-:Y:S01]  /*0150*/  IADD3 R30, PT, PT, R9, 0xe0, RZ ;  /* 0x000000e0091e7810 */ /* 0x000fe20007ffe0ff */
[----:B------:R-:W-:Y:S01]  /*0160*/  IMAD R35, R40, UR5, R31 ;  /* 0x0000000528237c24 */ /* 0x000fe2000f8e021f */
[----:B------:R-:W-:Y:S01]  /*0170*/  SHF.R.U32.HI R32, RZ, 0x4, R32 ;  /* 0x00000004ff207819 */ /* 0x000fe20000011620 */
[----:B------:R-:W-:Y:S01]  /*0180*/  IMAD.WIDE R14, R15, 0x2, R12 ;  /* 0x000000020f0e7825 */ /* 0x000fe200078e020c */
[----:B------:R-:W-:-:S02]  /*0190*/  SHF.R.U32.HI R34, RZ, 0x4, R34 ;  /* 0x00000004ff227819 */ /* 0x000fc40000011622 */
[----:B------:R-:W-:Y:S01]  /*01a0*/  SHF.R.U32.HI R26, RZ, 0x4, R26 ;  /* 0x00000004ff1a7819 */ /* 0x000fe2000001161a */
[--C-:B------:R-:W-:Y:S01]  /*01b0*/  IMAD R25, R32, UR4, R31.reuse ;  /* 0x0000000420197c24 */ /* 0x100fe2000f8e021f */
[----:B------:R4:W5:Y:S01]  /*01c0*/  LDG.E.U16.CONSTANT R6, desc[UR6][R14.64] ;  /* 0x000000060e067981 */ /* 0x000962000c1e9500 */
[----:B------:R-:W-:Y:S01]  /*01d0*/  SHF.R.U32.HI R36, RZ, 0x4, R36 ;  /* 0x00000004ff247819 */ /* 0x000fe20000011624 */
[--C-:B------:R-:W-:Y:S01]  /*01e0*/  IMAD R23, R34, UR4, R31.reuse ;  /* 0x0000000422177c24 */ /* 0x100fe2000f8e021f */
[----:B------:R-:W-:Y:S01]  /*01f0*/  SHF.R.U32.HI R30, RZ, 0x4, R30 ;  /* 0x00000004ff1e7819 */ /* 0x000fe2000001161e */
[--C-:B------:R-:W-:Y:S02]  /*0200*/  IMAD R29, R26, UR4, R31.reuse ;  /* 0x000000041a1d7c24 */ /* 0x100fe4000f8e021f */
[--C-:B------:R-:W-:Y:S02]  /*0210*/  IMAD R19, R36, UR4, R31.reuse ;  /* 0x0000000424137c24 */ /* 0x100fe4000f8e021f */
[----:B------:R-:W-:-:S02]  /*0220*/  IMAD R17, R40, UR4, R31 ;  /* 0x0000000428117c24 */ /* 0x000fc4000f8e021f */
[----:B----4-:R-:W-:Y:S02]  /*0230*/  IMAD.WIDE R14, R35, 0x2, R10 ;  /* 0x00000002230e7825 */ /* 0x010fe400078e020a */
[----:B------:R-:W0:Y:S02]  /*0240*/  S2R R35, SR_LANEID ;  /* 0x0000000000237919 */ /* 0x000e240000000000 */
[----:B------:R-:W-:Y:S02]  /*0250*/  IMAD R3, R30, UR4, R31 ;  /* 0x000000041e037c24 */ /* 0x000fe4000f8e021f */
[----:B------:R-:W-:-:S04]  /*0260*/  IMAD.WIDE R24, R25, 0x2, R12 ;  /* 0x0000000219187825 */ /* 0x000fc800078e020c */
[--C-:B------:R-:W-:Y:S01]  /*0270*/  IMAD.WIDE R22, R23, 0x2, R12.reuse ;  /* 0x0000000217167825 */ /* 0x100fe200078e020c */
[----:B------:R1:W5:Y:S03]  /*0280*/  LDG.E.U16.CONSTANT R2, desc[UR6][R24.64] ;  /* 0x0000000618027981 */ /* 0x000366000c1e9500 */
[----:B------:R-:W-:-:S04]  /*0290*/  IMAD.WIDE R28, R29, 0x2, R12 ;  /* 0x000000021d1c7825 */ /* 0x000fc800078e020c */
[--C-:B------:R-:W-:Y:S01]  /*02a0*/  IMAD.WIDE R18, R19, 0x2, R12.reuse ;  /* 0x0000000213127825 */ /* 0x100fe200078e020c */
[----:B------:R-:W5:Y:S03]  /*02b0*/  LDG.E.U16.CONSTANT R0, desc[UR6][R28.64] ;  /* 0x000000061c007981 */ /* 0x000f66000c1e9500 */
[--C-:B------:R-:W-:Y:S01]  /*02c0*/  IMAD.WIDE R16, R17, 0x2, R12.reuse ;  /* 0x0000000211107825 */ /* 0x100fe200078e020c */
[----:B------:R-:W5:Y:S03]  /*02d0*/  LDG.E.U16.CONSTANT R4, desc[UR6][R18.64] ;  /* 0x0000000612047981 */ /* 0x000f66000c1e9500 */
[----:B------:R-:W-:Y:S01]  /*02e0*/  IMAD.WIDE R12, R3, 0x2, R12 ;  /* 0x00000002030c7825 */ /* 0x000fe200078e020c */
[----:B------:R-:W5:Y:S03]  /*02f0*/  LDG.E.U16.CONSTANT R5, desc[UR6][R16.64] ;  /* 0x0000000610057981 */ /* 0x000f66000c1e9500 */
[--C-:B------:R-:W-:Y:S01]  /*0300*/  IMAD R43, R26, UR5, R31.reuse ;  /* 0x000000051a2b7c24 */ /* 0x100fe2000f8e021f */
[----:B------:R2:W5:Y:S01]  /*0310*/  LDG.E.U16.CONSTANT R3, desc[UR6][R22.64] ;  /* 0x0000000616037981 */ /* 0x000562000c1e9500 */
[----:B------:R-:W-:-:S02]  /*0320*/  IMAD R27, R32, UR5, R31 ;  /* 0x00000005201b7c24 */ /* 0x000fc4000f8e021f */
[--C-:B------:R-:W-:Y:S01]  /*0330*/  IMAD R33, R34, UR5, R31.reuse ;  /* 0x0000000522217c24 */ /* 0x100fe2000f8e021f */
[----:B------:R3:W5:Y:S01]  /*0340*/  LDG.E.U16.CONSTANT R7, desc[UR6][R12.64] ;  /* 0x000000060c077981 */ /* 0x000762000c1e9500 */
[--C-:B-1----:R-:W-:Y:S02]  /*0350*/  IMAD R25, R36, UR5, R31.reuse ;  /* 0x0000000524197c24 */ /* 0x102fe4000f8e021f */
[--C-:B------:R-:W-:Y:S02]  /*0360*/  IMAD R37, R8, UR5, R31.reuse ;  /* 0x0000000508257c24 */ /* 0x100fe4000f8e021f */
[----:B--2---:R-:W-:Y:S01]  /*0370*/  IMAD R23, R30, UR5, R31 ;  /* 0x000000051e177c24 */ /* 0x004fe2000f8e021f */
[----:B------:R-:W1:Y:S01]  /*0380*/  S2UR UR5, SR_CgaCtaId ;  /* 0x00000000000579c3 */ /* 0x000e620000008800 */
[----:B------:R-:W-:-:S04]  /*0390*/  IMAD.WIDE R20, R21, 0x2, R10 ;  /* 0x0000000215147825 */ /* 0x000fc800078e020a */
[--C-:B------:R-:W-:Y:S02]  /*03a0*/  IMAD.WIDE R42, R43, 0x2, R10.reuse ;  /* 0x000000022b2a7825 */ /* 0x100fe400078e020a */
[----:B------:R-:W5:Y:S02]  /*03b0*/  LDG.E.U16.CONSTANT R20, desc[UR6][R20.64] ;  /* 0x0000000614147981 */ /* 0x000f64000c1e9500 */
[----:B------:R-:W-:Y:S01]  /*03c0*/  IMAD.WIDE R18, R33, 0x2, R10 ;  /* 0x0000000221127825 */ /* 0x000fe200078e020a */
[----:B0-----:R-:W-:-:S03]  /*03d0*/  SHF.R.U32.HI R33, RZ, 0x3, R35 ;  /* 0x00000003ff217819 */ /* 0x001fc60000011623 */
[----:B------:R-:W-:-:S04]  /*03e0*/  IMAD.WIDE R28, R27, 0x2, R10 ;  /* 0x000000021b1c7825 */ /* 0x000fc800078e020a */
[--C-:B------:R-:W-:Y:S01]  /*03f0*/  IMAD.WIDE R16, R25, 0x2, R10.reuse ;  /* 0x0000000219107825 */ /* 0x100fe200078e020a */
[----:B------:R0:W5:Y:S03]  /*0400*/  LDG.E.U16.CONSTANT R21, desc[UR6][R42.64] ;  /* 0x000000062a157981 */ /* 0x000166000c1e9500 */
[--C-:B---3--:R-:W-:Y:S01]  /*0410*/  IMAD.WIDE R12, R37, 0x2, R10.reuse ;  /* 0x00000002250c7825 */ /* 0x108fe200078e020a */
[----:B------:R-:W-:Y:S01]  /*0420*/  LOP3.LUT R37, R35, 0x7, RZ, 0xc0, !PT ;  /* 0x0000000723257812 */ /* 0x000fe200078ec0ff */
[----:B------:R2:W5:Y:S02]  /*0430*/  LDG.E.U16.CONSTANT R24, desc[UR6][R16.64] ;  /* 0x0000000610187981 */ /* 0x000564000c1e9500 */
[----:B------:R-:W-:Y:S02]  /*0440*/  IMAD.WIDE R10, R23, 0x2, R10 ;  /* 0x00000002170a7825 */ /* 0x000fe400078e020a */
[----:B------:R3:W5:Y:S01]  /*0450*/  LDG.E.U16.CONSTANT R23, desc[UR6][R18.64] ;  /* 0x0000000612177981 */ /* 0x000762000c1e9500 */
[----:B0-----:R-:W-:Y:S01]  /*0460*/  SHF.L.U32 R42, R33, 0x3, RZ ;  /* 0x00000003212a7819 */ /* 0x001fe200000006ff */
[----:B------:R-:W-:-:S02]  /*0470*/  UMOV UR4, 0x400 ;  /* 0x0000040000047882 */ /* 0x000fc40000000000 */
[----:B------:R0:W5:Y:S01]  /*0480*/  LDG.E.U16.CONSTANT R22, desc[UR6][R28.64] ;  /* 0x000000061c167981 */ /* 0x000162000c1e9500 */
[----:B------:R-:W-:Y:S02]  /*0490*/  LOP3.LUT R37, R42, 0x8, R37, 0xe2, !PT ;  /* 0x000000082a257812 */ /* 0x000fe400078ee225 */
[C---:B--2---:R-:W-:Y:S01]  /*04a0*/  IADD3 R16, PT, PT, R9.reuse, 0x20, RZ ;  /* 0x0000002009107810 */ /* 0x044fe20007ffe0ff */
[----:B------:R2:W5:Y:S01]  /*04b0*/  LDG.E.U16.CONSTANT R25, desc[UR6][R14.64] ;  /* 0x000000060e197981 */ /* 0x000562000c1e9500 */
[----:B---3--:R-:W-:Y:S01]  /*04c0*/  SHF.R.U32.HI R18, RZ, 0x4, R35 ;  /* 0x00000004ff127819 */ /* 0x008fe20000011623 */
[----:B-1----:R-:W-:Y:S02]  /*04d0*/  ULEA UR4, UR5, UR4, 0x18 ;  /* 0x0000000405047291 */ /* 0x002fe4000f8ec0ff */
[----:B------:R1:W5:Y:S01]  /*04e0*/  LDG.E.U16.CONSTANT R26, desc[UR6][R12.64] ;  /* 0x000000060c1a7981 */ /* 0x000362000c1e9500 */
[----:B------:R-:W-:Y:S02]  /*04f0*/  SHF.L.U32 R18, R18, 0x3, RZ ;  /* 0x0000000312127819 */ /* 0x000fe400000006ff */
[----:B0-----:R-:W-:Y:S01]  /*0500*/  SHF.R.U32.HI R29, RZ, 0x4, R9 ;  /* 0x00000004ff1d7819 */ /* 0x001fe20000011609 */
[--C-:B------:R-:W-:Y:S01]  /*0510*/  IMAD R32, R32, 0x12, R31.reuse ;  /* 0x0000001220207824 */ /* 0x100fe200078e021f */
[----:B--2---:R-:W-:Y:S01]  /*0520*/  LOP3.LUT R14, R9, 0xf, RZ, 0xc0, !PT ;  /* 0x0000000f090e7812 */ /* 0x004fe200078ec0ff */
[--C-:B------:R-:W-:Y:S01]  /*0530*/  IMAD R40, R40, 0x12, R31.reuse ;  /* 0x0000001228287824 */ /* 0x100fe200078e021f */
[----:B------:R-:W-:Y:S01]  /*0540*/  SHF.R.U32.HI R9, RZ, 0x4, R16 ;  /* 0x00000004ff097819 */ /* 0x000fe20000011610 */
[----:B------:R-:W-:Y:S01]  /*0550*/  IMAD R37, R37, 0x12, R18 ;  /* 0x0000001225257824 */ /* 0x000fe200078e0212 */
[----:B------:R-:W-:Y:S01]  /*0560*/  UIADD3 UR5, UPT, UPT, UR4, 0x240, URZ ;  /* 0x0000024004057890 */ /* 0x000fe2000fffe0ff */
[--C-:B------:R-:W-:Y:S01]  /*0570*/  IMAD R28, R34, 0x12, R31.reuse ;  /* 0x00000012221c7824 */ /* 0x100fe200078e021f */
[----:B------:R0:W5:Y:S01]  /*0580*/  LDG.E.U16.CONSTANT R27, desc[UR6][R10.64] ;  /* 0x000000060a1b7981 */ /* 0x000162000c1e9500 */
[----:B------:R-:W-:-:S02]  /*0590*/  IMAD R33, R36, 0x12, R31 ;  /* 0x0000001224217824 */ /* 0x000fc400078e021f */
[--C-:B------:R-:W-:Y:S02]  /*05a0*/  IMAD R35, R8, 0x12, R31.reuse ;  /* 0x0000001208237824 */ /* 0x100fe400078e021f */
[----:B-1----:R-:W-:Y:S02]  /*05b0*/  IMAD R12, R30, 0x12, R31 ;  /* 0x000000121e0c7824 */ /* 0x002fe400078e021f */
[--C-:B------:R-:W-:Y:S02]  /*05c0*/  IMAD R29, R29, 0x12, R14.reuse ;  /* 0x000000121d1d7824 */ /* 0x100fe400078e020e */
[----:B------:R-:W-:Y:S01]  /*05d0*/  IMAD R34, R9, 0x12, R14 ;  /* 0x0000001209227824 */ /* 0x000fe200078e020e */
[----:B------:R-:W-:Y:S02]  /*05e0*/  LEA R36, R37, UR4, 0x1 ;  /* 0x0000000425247c11 */ /* 0x000fe4000f8e08ff */
[----:B0-----:R-:W-:Y:S02]  /*05f0*/  CS2R R10, SRZ ;  /* 0x00000000000a7805 */ /* 0x001fe4000001ff00 */
[----:B------:R-:W-:-:S02]  /*0600*/  CS2R R8, SRZ ;  /* 0x0000000000087805 */ /* 0x000fc4000001ff00 */
[----:B------:R-:W-:Y:S02]  /*0610*/  LEA R37, R37, UR5, 0x1 ;  /* 0x0000000525257c11 */ /* 0x000fe4000f8e08ff */
[----:B------:R-:W-:Y:S02]  /*0620*/  LEA R31, R32, UR4, 0x1 ;  /* 0x00000004201f7c11 */ /* 0x000fe4000f8e08ff */
[----:B------:R-:W-:Y:S02]  /*0630*/  LEA R29, R29, UR4, 0x1 ;  /* 0x000000041d1d7c11 */ /* 0x000fe4000f8e08ff */
[----:B------:R-:W-:Y:S02]  /*0640*/  LEA R28, R28, UR4, 0x1 ;  /* 0x000000041c1c7c11 */ /* 0x000fe4000f8e08ff */
[----:B------:R-:W-:Y:S02]  /*0650*/  LEA R33, R33, UR4, 0x1 ;  /* 0x0000000421217c11 */ /* 0x000fe4000f8e08ff */
[----:B------:R-:W-:-:S02]  /*0660*/  LEA R30, R40, UR4, 0x1 ;  /* 0x00000004281e7c11 */ /* 0x000fc4000f8e08ff */
[----:B------:R-:W-:Y:S02]  /*0670*/  LEA R35, R35, UR4, 0x1 ;  /* 0x0000000423237c11 */ /* 0x000fe4000f8e08ff */
[----:B------:R-:W-:Y:S02]  /*0680*/  LEA R32, R12, UR4, 0x1 ;  /* 0x000000040c207c11 */ /* 0x000fe4000f8e08ff */
[----:B------:R-:W-:Y:S01]  /*0690*/  LEA R34, R34, UR4, 0x1 ;  /* 0x0000000422227c11 */ /* 0x000fe2000f8e08ff */
[----:B------:R-:W-:-:S06]  /*06a0*/  UMOV UR4, URZ ;  /* 0x000000ff00047c82 */ /* 0x000fcc0008000000 */
.L_x_0:
[----:B-----5:R-:W-:Y:S01]  /*06b0*/  STS.U16 [R29], R38 ;  /* 0x000000261d007388 */ /* 0x020fe20000000400 */
[----:B------:R-:W-:-:S03]  /*06c0*/  UIADD3 UR4, UPT, UPT, UR4, 0x1, URZ ;  /* 0x0000000104047890 */ /* 0x000fc6000fffe0ff */
[----:B------:R-:W-:Y:S01]  /*06d0*/  STS.U16 [R29+0x240], R20 ;  /* 0x000240141d007388 */ /* 0x000fe20000000400 */
[----:B------:R-:W-:-:S03]  /*06e0*/  UISETP.NE.AND UP0, UPT, UR4, 0x1000, UPT ;  /* 0x000010000400788c */ /* 0x000fc6000bf05270 */
[----:B------:R-:W-:Y:S04]  /*06f0*/  STS.U16 [R34], R0 ;  /* 0x0000000022007388 */ /* 0x000fe80000000400 */
[----:B------:R-:W-:Y:S04]  /*0700*/  STS.U16 [R34+0x240], R21 ;  /* 0x0002401522007388 */ /* 0x000fe80000000400 */
        /* <DEDUP_REMOVED lines=11> */
[----:B------:R-:W-:Y:S01]  /*07c0*/  STS.U16 [R32+0x240], R27 ;  /* 0x0002401b20007388 */ /* 0x000fe20000000400 */
[----:B------:R-:W-:Y:S06]  /*07d0*/  BAR.SYNC.DEFER_BLOCKING 0x0 ;  /* 0x0000000000007b1d */ /* 0x000fec0000010000 */
[----:B------:R-:W-:Y:S04]  /*07e0*/  LDSM.16.MT88.4 R12, [R37] ;  /* 0x00000000250c783b */ /* 0x000fe80000004200 */
[----:B------:R-:W0:Y:S02]  /*07f0*/  LDSM.16.M88.4 R16, [R36] ;  /* 0x000000002410783b */ /* 0x000e240000000200 */
[----:B0-----:R-:W-:Y:S01]  /*0800*/  HMMA.16816.F32 R8, R16, R12, R8 ;  /* 0x0000000c1008723c */ /* 0x001fe20000001808 */
[----:B------:R-:W-:Y:S06]  /*0810*/  BAR.SYNC.DEFER_BLOCKING 0x0 ;  /* 0x0000000000007b1d */ /* 0x000fec0000010000 */
[----:B------:R-:W-:-:S13]  /*0820*/  BRA.U UP0, `(.L_x_0) ;  /* 0xfffffffd00a07547 */ /* 0x000fda000b83ffff */
[----:B------:R-:W0:Y:S02]  /*0830*/  S2R R0, SR_TID.X ;  /* 0x0000000000007919 */ /* 0x000e240000002100 */
[----:B0-----:R-:W-:-:S13]  /*0840*/  ISETP.NE.AND P0, PT, R0, RZ, PT ;  /* 0x000000ff0000720c */ /* 0x001fda0003f05270 */
[----:B------:R-:W-:Y:S05]  /*0850*/  @P0 EXIT ;  /* 0x000000000000094d */ /* 0x000fea0003800000 */
[----:B------:R-:W0:Y:S01]  /*0860*/  S2R R5, SR_CTAID.X ;  /* 0x0000000000057919 */ /* 0x000e220000002500 */
[----:B------:R-:W0:Y:S02]  /*0870*/  LDC.64 R2, c[0x0][0x390] ;  /* 0x0000e400ff027b82 */ /* 0x000e240000000a00 */
[----:B0-----:R-:W-:-:S05]  /*0880*/  IMAD.WIDE.U32 R2, R5, 0x4, R2 ;  /* 0x0000000405027825 */ /* 0x001fca00078e0002 */
[----:B------:R-:W-:Y:S01]  /*0890*/  STG.E desc[UR6][R2.64], R8 ;  /* 0x0000000802007986 */ /* 0x000fe2000c101906 */
[----:B------:R-:W-:Y:S05]  /*08a0*/  EXIT ;  /* 0x000000000000794d */ /* 0x000fea0003800000 */
.L_x_1:
[----:B------:R-:W-:-:S00]  /*08b0*/  BRA `(.L_x_1) ;  /* 0xfffffffc00fc7947 */ /* 0x000fc0000383ffff */
[----:B------:R-:W-:-:S00]  /*08c0*/  NOP ;  /* 0x0000000000007918 */ /* 0x000fc00000000000 */
        /* <DEDUP_REMOVED lines=11> */
.L_x_4:


//--------------------- .text._Z31mma_fragment_normal_load_kernelPK6__halfS1_Pfiii --------------------------
	.section	.text._Z31mma_fragment_normal_load_kernelPK6__halfS1_Pfiii,"ax",@progbits
	.align	128
        .global         _Z31mma_fragment_normal_load_kernelPK6__halfS1_Pfiii
        .type           _Z31mma_fragment_normal_load_kernelPK6__halfS1_Pfiii,@function
        .size           _Z31mma_fragment_normal_load_kernelPK6__halfS1_Pfiii,(.L_x_5 - _Z31mma_fragment_normal_load_kernelPK6__halfS1_Pfiii)
        .other          _Z31mma_fragment_normal_load_kernelPK6__halfS1_Pfiii,@"STO_CUDA_ENTRY STV_DEFAULT"
_Z31mma_fragment_normal_load_kernelPK6__halfS1_Pfiii:
.text._Z31mma_fragment_normal_load_kernelPK6__halfS1_Pfiii:
[----:B------:R-:W-:Y:S01]  /*0000*/  LDC R1, c[0x0][0x37c] ;  /* 0x0000df00ff017b82 */ /* 0x000fe20000000800 */
[----:B------:R-:W0:Y:S07]  /*0010*/  S2R R28, SR_TID.X ;  /* 0x00000000001c7919 */ /* 0x000e2e0000002100 */
[----:B------:R-:W1:Y:S01]  /*0020*/  LDC.64 R10, c[0x0][0x380] ;  /* 0x0000e000ff0a7b82 */ /* 0x000e620000000a00 */
[----:B------:R-:W2:Y:S01]  /*0030*/  LDCU.64 UR4, c[0x0][0x398] ;  /* 0x00007300ff0477ac */ /* 0x000ea20008000a00 */
[----:B------:R-:W3:Y:S06]  /*0040*/  LDCU.64 UR6, c[0x0][0x358] ;  /* 0x00006b00ff0677ac */ /* 0x000eec0008000a00 */
[----:B------:R-:W4:Y:S01]  /*0050*/  LDC.64 R8, c[0x0][0x388] ;  /* 0x0000e200ff087b82 */ /* 0x000f220000000a00 */
[C---:B0-----:R-:W-:Y:S01]  /*0060*/  LOP3.LUT R19, R28.reuse, 0xf, RZ, 0xc0, !PT ;  /* 0x0000000f1c137812 */ /* 0x041fe200078ec0ff */
[C---:B------:R-:W-:Y:S01]  /*0070*/  VIADD R15, R28.reuse, 0x20 ;  /* 0x000000201c0f7836 */ /* 0x040fe20000000000 */
[----:B------:R-:W-:Y:S01]  /*0080*/  SHF.R.U32.HI R0, RZ, 0x4, R28 ;  /* 0x00000004ff007819 */ /* 0x000fe2000001161c */
[C---:B------:R-:W-:Y:S01]  /*0090*/  VIADD R13, R28.reuse, 0x40 ;  /* 0x000000401c0d7836 */ /* 0x040fe20000000000 */
[C---:B------:R-:W-:Y:S01]  /*00a0*/  IADD3 R16, PT, PT, R28.reuse, 0x80, RZ ;  /* 0x000000801c107810 */ /* 0x040fe20007ffe0ff */
[----:B------:R-:W-:Y:S01]  /*00b0*/  VIADD R18, R28, 0xc0 ;  /* 0x000000c01c127836 */ /* 0x000fe20000000000 */
[----:B------:R-:W-:Y:S01]  /*00c0*/  SHF.R.U32.HI R32, RZ, 0x4, R15 ;  /* 0x00000004ff207819 */ /* 0x000fe2000001160f */
[--C-:B--2---:R-:W-:Y:S01]  /*00d0*/  IMAD R39, R0, UR4, R19.reuse ;  /* 0x0000000400277c24 */ /* 0x104fe2000f8e0213 */
[----:B------:R-:W-:Y:S01]  /*00e0*/  IADD3 R12, PT, PT, R28, 0xe0, RZ ;  /* 0x000000e01c0c7810 */ /* 0x000fe20007ffe0ff */
[----:B------:R-:W-:Y:S01]  /*00f0*/  IMAD R29, R0, UR5, R19 ;  /* 0x00000005001d7c24 */ /* 0x000fe2000f8e0213 */
[----:B------:R-:W-:Y:S01]  /*0100*/  SHF.R.U32.HI R0, RZ, 0x4, R13 ;  /* 0x00000004ff007819 */ /* 0x000fe2000001160d */
[----:B-1----:R-:W-:Y:S01]  /*0110*/  IMAD.WIDE R38, R39, 0x2, R10 ;  /* 0x0000000227267825 */ /* 0x002fe200078e020a */
[----:B------:R-:W-:-:S02]  /*0120*/  SHF.R.U32.HI R24, RZ, 0x4, R16 ;  /* 0x00000004ff187819 */ /* 0x000fc40000011610 */
[----:B------:R-:W-:Y:S01]  /*0130*/  SHF.R.U32.HI R26, RZ, 0x4, R18 ;  /* 0x00000004ff1a7819 */ /* 0x000fe20000011612 */
[--C-:B------:R-:W-:Y:S01]  /*0140*/  IMAD R35, R32, UR4, R19.reuse ;  /* 0x0000000420237c24 */ /* 0x100fe2000f8e0213 */
[----:B------:R-:W-:Y:S01]  /*0150*/  SHF.R.U32.HI R4, RZ, 0x4, R12 ;  /* 0x00000004ff047819 */ /* 0x000fe2000001160c */
[----:B---3--:R-:W5:Y:S01]  /*0160*/  LDG.E.U16.CONSTANT R38, desc[UR6][R38.64] ;  /* 0x0000000626267981 */ /* 0x008f62000c1e9500 */
[----:B------:R-:W-:Y:S02]  /*0170*/  IMAD R3, R0, UR4, R19 ;  /* 0x0000000400037c24 */ /* 0x000fe4000f8e0213 */
[----:B------:R-:W-:-:S04]  /*0180*/  IMAD.WIDE R34, R35, 0x2, R10 ;  /* 0x0000000223227825 */ /* 0x000fc800078e020a */
[--C-:B------:R-:W-:Y:S02]  /*0190*/  IMAD R25, R0, UR5, R19.reuse ;  /* 0x0000000500197c24 */ /* 0x100fe4000f8e0213 */
[----:B------:R0:W5:Y:S01]  /*01a0*/  LDG.E.U16.CONSTANT R0, desc[UR6][R34.64] ;  /* 0x0000000622007981 */ /* 0x000162000c1e9500 */
[C---:B------:R-:W-:Y:S02]  /*01b0*/  VIADD R14, R28.reuse, 0x60 ;  /* 0x000000601c0e7836 */ /* 0x040fe40000000000 */
[----:B------:R-:W-:Y:S02]  /*01c0*/  VIADD R17, R28, 0xa0 ;  /* 0x000000a01c117836 */ /* 0x000fe40000000000 */
[--C-:B------:R-:W-:Y:S01]  /*01d0*/  IMAD R5, R24, UR4, R19.reuse ;  /* 0x0000000418057c24 */ /* 0x100fe2000f8e0213 */
[----:B------:R-:W-:Y:S01]  /*01e0*/  SHF.R.U32.HI R30, RZ, 0x4, R14 ;  /* 0x00000004ff1e7819 */ /* 0x000fe2000001160e */
[----:B------:R-:W-:Y:S01]  /*01f0*/  IMAD R7, R26, UR4, R19 ;  /* 0x000000041a077c24 */ /* 0x000fe2000f8e0213 */
[----:B------:R-:W-:Y:S01]  /*0200*/  SHF.R.U32.HI R2, RZ, 0x4, R17 ;  /* 0x00000004ff027819 */ /* 0x000fe20000011611 */
[--C-:B------:R-:W-:Y:S01]  /*0210*/  IMAD R32, R32, UR5, R19.reuse ;  /* 0x0000000520207c24 */ /* 0x100fe2000f8e0213 */
[----:B0-----:R-:W0:Y:S01]  /*0220*/  S2R R34, SR_LANEID ;  /* 0x0000000000227919 */ /* 0x001e220000000000 */
[----:B------:R-:W-:-:S02]  /*0230*/  IMAD R21, R30, UR4, R19 ;  /* 0x000000041e157c24 */ /* 0x000fc4000f8e0213 */
[--C-:B------:R-:W-:Y:S02]  /*0240*/  IMAD R23, R2, UR4, R19.reuse ;  /* 0x0000000402177c24 */ /* 0x100fe4000f8e0213 */
[--C-:B------:R-:W-:Y:S02]  /*0250*/  IMAD R30, R30, UR5, R19.reuse ;  /* 0x000000051e1e7c24 */ /* 0x100fe4000f8e0213 */
[--C-:B------:R-:W-:Y:S02]  /*0260*/  IMAD R24, R24, UR5, R19.reuse ;  /* 0x0000000518187c24 */ /* 0x100fe4000f8e0213 */
[--C-:B------:R-:W-:Y:S02]  /*0270*/  IMAD R27, R2, UR5, R19.reuse ;  /* 0x00000005021b7c24 */ /* 0x100fe4000f8e0213 */
[--C-:B------:R-:W-:Y:S02]  /*0280*/  IMAD R26, R26, UR5, R19.reuse ;  /* 0x000000051a1a7c24 */ /* 0x100fe4000f8e0213 */
[----:B------:R-:W-:-:S02]  /*0290*/  IMAD R31, R4, UR4, R19 ;  /* 0x00000004041f7c24 */ /* 0x000fc4000f8e0213 */
[----:B------:R-:W-:Y:S01]  /*02a0*/  IMAD R19, R4, UR5, R19 ;  /* 0x0000000504137c24 */ /* 0x000fe2000f8e0213 */
[----:B------:R-:W1:Y:S01]  /*02b0*/  S2UR UR5, SR_CgaCtaId ;  /* 0x00000000000579c3 */ /* 0x000e620000008800 */
[----:B------:R-:W-:-:S04]  /*02c0*/  IMAD.WIDE R2, R3, 0x2, R10 ;  /* 0x0000000203027825 */ /* 0x000fc800078e020a */
[--C-:B------:R-:W-:Y:S02]  /*02d0*/  IMAD.WIDE R4, R5, 0x2, R10.reuse ;  /* 0x0000000205047825 */ /* 0x100fe400078e020a */
[----:B------:R-:W5:Y:S02]  /*02e0*/  LDG.E.U16.CONSTANT R2, desc[UR6][R2.64] ;  /* 0x0000000602027981 */ /* 0x000f64000c1e9500 */
[--C-:B------:R-:W-:Y:S02]  /*02f0*/  IMAD.WIDE R6, R7, 0x2, R10.reuse ;  /* 0x0000000207067825 */ /* 0x100fe400078e020a */
[----:B------:R-:W5:Y:S02]  /*0300*/  LDG.E.U16.CONSTANT R4, desc[UR6][R4.64] ;  /* 0x0000000604047981 */ /* 0x000f64000c1e9500 */
[--C-:B------:R-:W-:Y:S02]  /*0310*/  IMAD.WIDE R20, R21, 0x2, R10.reuse ;  /* 0x0000000215147825 */ /* 0x100fe400078e020a */
[----:B------:R-:W5:Y:S02]  /*0320*/  LDG.E.U16.CONSTANT R6, desc[UR6][R6.64] ;  /* 0x0000000606067981 */ /* 0x000f64000c1e9500 */
[----:B------:R-:W-:-:S02]  /*0330*/  IMAD.WIDE R22, R23, 0x2, R10 ;  /* 0x0000000217167825 */ /* 0x000fc400078e020a */
[----:B------:R2:W5:Y:S02]  /*0340*/  LDG.E.U16.CONSTANT R3, desc[UR6][R20.64] ;  /* 0x0000000614037981 */ /* 0x000564000c1e9500 */
[----:B------:R-:W-:Y:S02]  /*0350*/  IMAD.WIDE R10, R31, 0x2, R10 ;  /* 0x000000021f0a7825 */ /* 0x000fe400078e020a */
[----:B------:R3:W5:Y:S02]  /*0360*/  LDG.E.U16.CONSTANT R5, desc[UR6][R22.64] ;  /* 0x0000000616057981 */ /* 0x000764000c1e9500 */
[--C-:B----4-:R-:W-:Y:S02]  /*0370*/  IMAD.WIDE R32, R32, 0x2, R8.reuse ;  /* 0x0000000220207825 */ /* 0x110fe400078e0208 */
[----:B------:R4:W5:Y:S02]  /*0380*/  LDG.E.U16.CONSTANT R7, desc[UR6][R10.64] ;  /* 0x000000060a077981 */ /* 0x000964000c1e9500 */
[----:B--2---:R-:W-:-:S04]  /*0390*/  IMAD.WIDE R20, R29, 0x2, R8 ;  /* 0x000000021d147825 */ /* 0x004fc800078e0208 */
[--C-:B---3--:R-:W-:Y:S02]  /*03a0*/  IMAD.WIDE R22, R25, 0x2, R8.reuse ;  /* 0x0000000219167825 */ /* 0x108fe400078e0208 */
[----:B------:R-:W5:Y:S02]  /*03b0*/  LDG.E.U16.CONSTANT R20, desc[UR6][R20.64] ;  /* 0x0000000614147981 */ /* 0x000f64000c1e9500 */
[----:B----4-:R-:W-:-:S04]  /*03c0*/  IMAD.WIDE R10, R27, 0x2, R8 ;  /* 0x000000021b0a7825 */ /* 0x010fc800078e0208 */
[--C-:B------:R-:W-:Y:S01]  /*03d0*/  IMAD.WIDE R30, R30, 0x2, R8.reuse ;  /* 0x000000021e1e7825 */ /* 0x100fe200078e0208 */
[----:B0-----:R-:W-:Y:S01]  /*03e0*/  LOP3.LUT R29, R34, 0x7, RZ, 0xc0, !PT ;  /* 0x00000007221d7812 */ /* 0x001fe200078ec0ff */
[----:B------:R-:W5:Y:S02]  /*03f0*/  LDG.E.U16.CONSTANT R22, desc[UR6][R22.64] ;  /* 0x0000000616167981 */ /* 0x000f64000c1e9500 */
[--C-:B------:R-:W-:Y:S02]  /*0400*/  IMAD.WIDE R24, R24, 0x2, R8.reuse ;  /* 0x0000000218187825 */ /* 0x100fe400078e0208 */
[----:B------:R0:W5:Y:S02]  /*0410*/  LDG.E.U16.CONSTANT R21, desc[UR6][R32.64] ;  /* 0x0000000620157981 */ /* 0x000164000c1e9500 */
[--C-:B------:R-:W-:Y:S01]  /*0420*/  IMAD.WIDE R26, R26, 0x2, R8.reuse ;  /* 0x000000021a1a7825 */ /* 0x100fe200078e0208 */
[----:B------:R-:W-:Y:S01]  /*0430*/  UMOV UR4, 0x400 ;  /* 0x0000040000047882 */ /* 0x000fe20000000000 */
[----:B------:R-:W-:Y:S01]  /*0440*/  LOP3.LUT R15, R15, 0x7f0, RZ, 0xc0, !PT ;  /* 0x000007f00f0f7812 */ /* 0x000fe200078ec0ff */
[----:B------:R-:W5:Y:S01]  /*0450*/  LDG.E.U16.CONSTANT R24, desc[UR6][R24.64] ;  /* 0x0000000618187981 */ /* 0x000f62000c1e9500 */
[----:B------:R-:W-:Y:S01]  /*0460*/  IMAD.WIDE R8, R19, 0x2, R8 ;  /* 0x0000000213087825 */ /* 0x000fe200078e0208 */
[----:B------:R-:W-:-:S02]  /*0470*/  SHF.R.U32.HI R19, RZ, 0x3, R34 ;  /* 0x00000003ff137819 */ /* 0x000fc40000011622 */
[----:B------:R2:W5:Y:S03]  /*0480*/  LDG.E.U16.CONSTANT R23, desc[UR6][R30.64] ;  /* 0x000000061e177981 */ /* 0x000566000c1e9500 */
[----:B0-----:R-:W-:Y:S01]  /*0490*/  IMAD.SHL.U32 R32, R19, 0x8, RZ ;  /* 0x0000000813207824 */ /* 0x001fe200078e00ff */
[----:B------:R-:W-:Y:S01]  /*04a0*/  SHF.R.U32.HI R19, RZ, 0x4, R34 ;  /* 0x00000004ff137819 */ /* 0x000fe20000011622 */
[----:B-1----:R-:W-:Y:S01]  /*04b0*/  ULEA UR4, UR5, UR4, 0x18 ;  /* 0x0000000405047291 */ /* 0x002fe2000f8ec0ff */
[----:B------:R-:W-:Y:S01]  /*04c0*/  LOP3.LUT R13, R13, 0x7f0, RZ, 0xc0, !PT ;  /* 0x000007f00d0d7812 */ /* 0x000fe200078ec0ff */
[----:B------:R-:W5:Y:S02]  /*04d0*/  LDG.E.U16.CONSTANT R26, desc[UR6][R26.64] ;  /* 0x000000061a1a7981 */ /* 0x000f64000c1e9500 */
[----:B------:R-:W-:Y:S01]  /*04e0*/  IMAD.SHL.U32 R19, R19, 0x8, RZ ;  /* 0x0000000813137824 */ /* 0x000fe200078e00ff */
[----:B--2---:R-:W-:Y:S01]  /*04f0*/  LOP3.LUT R30, R32, 0x8, R29, 0xe2, !PT ;  /* 0x00000008201e7812 */ /* 0x004fe200078ee21d */
[----:B------:R-:W-:Y:S01]  /*0500*/  UIADD3 UR5, UPT, UPT, UR4, 0x200, URZ ;  /* 0x0000020004057890 */ /* 0x000fe2000fffe0ff */
[----:B------:R-:W-:Y:S01]  /*0510*/  LOP3.LUT R29, R16, 0x7f0, RZ, 0xc0, !PT ;  /* 0x000007f0101d7812 */ /* 0x000fe200078ec0ff */
[----:B------:R0:W5:Y:S01]  /*0520*/  LDG.E.U16.CONSTANT R25, desc[UR6][R10.64] ;  /* 0x000000060a197981 */ /* 0x000162000c1e9500 */
[----:B------:R-:W-:-:S02]  /*0530*/  LEA R37, R30, R19, 0x4 ;  /* 0x000000131e257211 */ /* 0x000fc400078e20ff */
[----:B------:R-:W-:Y:S01]  /*0540*/  LOP3.LUT R19, R14, 0x7f0, RZ, 0xc0, !PT ;  /* 0x000007f00e137812 */ /* 0x000fe200078ec0ff */
[----:B------:R1:W5:Y:S01]  /*0550*/  LDG.E.U16.CONSTANT R27, desc[UR6][R8.64] ;  /* 0x00000006081b7981 */ /* 0x000362000c1e9500 */
[----:B------:R-:W-:Y:S02]  /*0560*/  LOP3.LUT R17, R17, 0x7f0, RZ, 0xc0, !PT ;  /* 0x000007f011117812 */ /* 0x000fe400078ec0ff */
[----:B------:R-:W-:Y:S02]  /*0570*/  LOP3.LUT R33, R18, 0x7f0, RZ, 0xc0, !PT ;  /* 0x000007f012217812 */ /* 0x000fe400078ec0ff */
[----:B------:R-:W-:Y:S02]  /*0580*/  LOP3.LUT R35, R12, 0x7f0, RZ, 0xc0, !PT ;  /* 0x000007f00c237812 */ /* 0x000fe400078ec0ff */
[--C-:B------:R-:W-:Y:S02]  /*0590*/  LOP3.LUT R13, R13, 0xf, R28.reuse, 0xf8, !PT ;  /* 0x0000000f0d0d7812 */ /* 0x100fe400078ef81c */
[----:B------:R-:W-:-:S02]  /*05a0*/  LOP3.LUT R19, R19, 0xf, R28, 0xf8, !PT ;  /* 0x0000000f13137812 */ /* 0x000fc400078ef81c */
[--C-:B------:R-:W-:Y:S02]  /*05b0*/  LOP3.LUT R31, R29, 0xf, R28.reuse, 0xf8, !PT ;  /* 0x0000000f1d1f7812 */ /* 0x100fe400078ef81c */
[--C-:B------:R-:W-:Y:S02]  /*05c0*/  LOP3.LUT R17, R17, 0xf, R28.reuse, 0xf8, !PT ;  /* 0x0000000f11117812 */ /* 0x100fe400078ef81c */
[--C-:B------:R-:W-:Y:S02]  /*05d0*/  LOP3.LUT R33, R33, 0xf, R28.reuse, 0xf8, !PT ;  /* 0x0000000f21217812 */ /* 0x100fe400078ef81c */
[--C-:B------:R-:W-:Y:S02]  /*05e0*/  LOP3.LUT R34, R35, 0xf, R28.reuse, 0xf8, !PT ;  /* 0x0000000f23227812 */ /* 0x100fe400078ef81c */
[----:B------:R-:W-:Y:S02]  /*05f0*/  LOP3.LUT R15, R15, 0xf, R28, 0xf8, !PT ;  /* 0x0000000f0f0f7812 */ /* 0x000fe400078ef81c */
[----:B0-----:R-:W-:-:S02]  /*0600*/  CS2R R10, SRZ ;  /* 0x00000000000a7805 */ /* 0x001fc4000001ff00 */
[C---:B------:R-:W-:Y:S02]  /*0610*/  LEA R36, R37.reuse, UR4, 0x1 ;  /* 0x0000000425247c11 */ /* 0x040fe4000f8e08ff */
[----:B-1----:R-:W-:Y:S02]  /*0620*/  CS2R R8, SRZ ;  /* 0x0000000000087805 */ /* 0x002fe4000001ff00 */
[----:B------:R-:W-:Y:S02]  /*0630*/  LEA R37, R37, UR5, 0x1 ;  /* 0x0000000525257c11 */ /* 0x000fe4000f8e08ff */
[----:B------:R-:W-:Y:S02]  /*0640*/  LEA R28, R28, UR4, 0x1 ;  /* 0x000000041c1c7c11 */ /* 0x000fe4000f8e08ff */
[----:B------:R-:W-:Y:S02]  /*0650*/  LEA R29, R13, UR4, 0x1 ;  /* 0x000000040d1d7c11 */ /* 0x000fe4000f8e08ff */
[----:B------:R-:W-:-:S02]  /*0660*/  LEA R30, R19, UR4, 0x1 ;  /* 0x00000004131e7c11 */ /* 0x000fc4000f8e08ff */
[----:B------:R-:W-:Y:S02]  /*0670*/  LEA R31, R31, UR4, 0x1 ;  /* 0x000000041f1f7c11 */ /* 0x000fe4000f8e08ff */
[----:B------:R-:W-:Y:S02]  /*0680*/  LEA R32, R17, UR4, 0x1 ;  /* 0x0000000411207c11 */ /* 0x000fe4000f8e08ff */
[----:B------:R-:W-:Y:S02]  /*0690*/  LEA R33, R33, UR4, 0x1 ;  /* 0x0000000421217c11 */ /* 0x000fe4000f8e08ff */
[----:B------:R-:W-:Y:S02]  /*06a0*/  LEA R34, R34, UR4, 0x1 ;  /* 0x0000000422227c11 */ /* 0x000fe4000f8e08ff */
[----:B------:R-:W-:Y:S01]  /*06b0*/  LEA R35, R15, UR4, 0x1 ;  /* 0x000000040f237c11 */ /* 0x000fe2000f8e08ff */
[----:B------:R-:W-:-:S06]  /*06c0*/  UMOV UR4, URZ ;  /* 0x000000ff00047c82 */ /* 0x000fcc0008000000 */
.L_x_2:
        /* <DEDUP_REMOVED lines=32> */
.L_x_3:
        /* <DEDUP_REMOVED lines=11> */
.L_x_5:


//--------------------- .nv.shared._Z33mma_fragment_swizzled_load_kernelPK6__halfS1_Pfiii --------------------------
	.section	.nv.shared._Z33mma_fragment_swizzled_load_kernelPK6__halfS1_Pfiii,"aw",@nobits
	.sectionflags	@""
	.align	16
	.zero		1024


//--------------------- .nv.shared.reserved.0     --------------------------
	.section	.nv.shared.reserved.0,"aw",@nobits
	.weak		__nv_reservedSMEM_offset_0_alias
	.size		__nv_reservedSMEM_offset_0_alias, 0, 64
	.other		__nv_reservedSMEM_offset_0_alias,@"STO_CUDA_RESERVED_SHARED STV_DEFAULT"
__nv_reservedSMEM_offset_0_alias:
	.zero		0
	.zero		64


//--------------------- .nv.shared._Z31mma_fragment_normal_load_kernelPK6__halfS1_Pfiii --------------------------
	.section	.nv.shared._Z31mma_fragment_normal_load_kernelPK6__halfS1_Pfiii,"aw",@nobits
	.sectionflags	@""
	.align	16
	.zero		1024


//--------------------- .nv.constant0._Z33mma_fragment_swizzled_load_kernelPK6__halfS1_Pfiii --------------------------
	.section	.nv.constant0._Z33mma_fragment_swizzled_load_kernelPK6__halfS1_Pfiii,"a",@progbits
	.sectionflags	@""
	.align	4
.nv.constant0._Z33mma_fragment_swizzled_load_kernelPK6__halfS1_Pfiii:
	.zero		932


//--------------------- .nv.constant0._Z31mma_fragment_normal_load_kernelPK6__halfS1_Pfiii --------------------------
	.section	.nv.constant0._Z31mma_fragment_normal_load_kernelPK6__halfS1_Pfiii,"a",@progbits
	.sectionflags	@""
	.align	4
.nv.constant0._Z31mma_fragment_normal_load_kernelPK6__halfS1_Pfiii:
	.zero		932


//--------------------- SYMBOLS --------------------------

	.type		.nv.reservedSmem.offset0,@object
	.size		.nv.reservedSmem.offset0,0x4
	.type		.nv.reservedSmem.cap,@object
	.size		.nv.reservedSmem.cap,0x4
